	.headerflags	@"EF_CUDA_TEXMODE_UNIFIED EF_CUDA_64BIT_ADDRESS EF_CUDA_ACCELERATORS EF_CUDA_SM90 EF_CUDA_VIRTUAL_SM(EF_CUDA_SM90)"
	.elftype	@"ET_EXEC"


//--------------------- .nv.info                  --------------------------
	.section	.nv.info,"",@"SHT_CUDA_INFO"
	.align	4


	//----- nvinfo : EIATTR_REGCOUNT
	.align		4
        /*0000*/ 	.byte	0x04, 0x2f
        /*0002*/ 	.short	(.L_3 - .L_2)
	.align		4
.L_2:
        /*0004*/ 	.word	index@(triton_poi_fused__native_batch_norm_legit_no_training_mul_sigmoid_31)
        /*0008*/ 	.word	0x00000011


	//----- nvinfo : EIATTR_MIN_STACK_SIZE
	.align		4
.L_3:
        /*000c*/ 	.byte	0x04, 0x12
        /*000e*/ 	.short	(.L_5 - .L_4)
	.align		4
.L_4:
        /*0010*/ 	.word	index@(triton_poi_fused__native_batch_norm_legit_no_training_mul_sigmoid_31)
        /*0014*/ 	.word	0x00000000


	//----- nvinfo : EIATTR_FRAME_SIZE
	.align		4
.L_5:
        /*0018*/ 	.byte	0x04, 0x11
        /*001a*/ 	.short	(.L_7 - .L_6)
	.align		4
.L_6:
        /*001c*/ 	.word	index@(triton_poi_fused__native_batch_norm_legit_no_training_mul_sigmoid_31)
        /*0020*/ 	.word	0x00000000


	//----- nvinfo : EIATTR_MIN_STACK_SIZE
	.align		4
.L_7:
        /*0024*/ 	.byte	0x04, 0x12
        /*0026*/ 	.short	(.L_9 - .L_8)
	.align		4
.L_8:
        /*0028*/ 	.word	index@(triton_poi_fused__native_batch_norm_legit_no_training_mul_sigmoid_31)
        /*002c*/ 	.word	0x00000000
.L_9:


//--------------------- .nv.info.triton_poi_fused__native_batch_norm_legit_no_training_mul_sigmoid_31 --------------------------
	.section	.nv.info.triton_poi_fused__native_batch_norm_legit_no_training_mul_sigmoid_31,"",@"SHT_CUDA_INFO"
	.sectionflags	@""
	.align	4


	//----- nvinfo : EIATTR_CUDA_API_VERSION
	.align		4
        /*0000*/ 	.byte	0x04, 0x37
        /*0002*/ 	.short	(.L_11 - .L_10)
.L_10:
        /*0004*/ 	.word	0x0000007c


	//----- nvinfo : EIATTR_KPARAM_INFO
	.align		4
.L_11:
        /*0008*/ 	.byte	0x04, 0x17
        /*000a*/ 	.short	(.L_13 - .L_12)
.L_12:
        /*000c*/ 	.word	0x00000000
        /*0010*/ 	.short	0x0006
        /*0012*/ 	.short	0x0030
        /*0014*/ 	.byte	0x00, 0xf0, 0x11, 0x00


	//----- nvinfo : EIATTR_KPARAM_INFO
	.align		4
.L_13:
        /*0018*/ 	.byte	0x04, 0x17
        /*001a*/ 	.short	(.L_15 - .L_14)
.L_14:
        /*001c*/ 	.word	0x00000000
        /*0020*/ 	.short	0x0005
        /*0022*/ 	.short	0x0028
        /*0024*/ 	.byte	0x00, 0xf4, 0x21, 0x00


	//----- nvinfo : EIATTR_KPARAM_INFO
	.align		4
.L_15:
        /*0028*/ 	.byte	0x04, 0x17
        /*002a*/ 	.short	(.L_17 - .L_16)
.L_16:
        /*002c*/ 	.word	0x00000000
        /*0030*/ 	.short	0x0004
        /*0032*/ 	.short	0x0020
        /*0034*/ 	.byte	0x00, 0xf4, 0x21, 0x00


	//----- nvinfo : EIATTR_KPARAM_INFO
	.align		4
.L_17:
        /*0038*/ 	.byte	0x04, 0x17
        /*003a*/ 	.short	(.L_19 - .L_18)
.L_18:
        /*003c*/ 	.word	0x00000000
        /*0040*/ 	.short	0x0003
        /*0042*/ 	.short	0x0018
        /*0044*/ 	.byte	0x00, 0xf4, 0x21, 0x00


	//----- nvinfo : EIATTR_KPARAM_INFO
	.align		4
.L_19:
        /*0048*/ 	.byte	0x04, 0x17
        /*004a*/ 	.short	(.L_21 - .L_20)
.L_20:
        /*004c*/ 	.word	0x00000000
        /*0050*/ 	.short	0x0002
        /*0052*/ 	.short	0x0010
        /*0054*/ 	.byte	0x00, 0xf4, 0x21, 0x00


	//----- nvinfo : EIATTR_KPARAM_INFO
	.align		4
.L_21:
        /*0058*/ 	.byte	0x04, 0x17
        /*005a*/ 	.short	(.L_23 - .L_22)
.L_22:
        /*005c*/ 	.word	0x00000000
        /*0060*/ 	.short	0x0001
        /*0062*/ 	.short	0x0008
        /*0064*/ 	.byte	0x00, 0xf4, 0x21, 0x00


	//----- nvinfo : EIATTR_KPARAM_INFO
	.align		4
.L_23:
        /*0068*/ 	.byte	0x04, 0x17
        /*006a*/ 	.short	(.L_25 - .L_24)
.L_24:
        /*006c*/ 	.word	0x00000000
        /*0070*/ 	.short	0x0000
        /*0072*/ 	.short	0x0000
        /*0074*/ 	.byte	0x00, 0xf4, 0x21, 0x00


	//----- nvinfo : EIATTR_SPARSE_MMA_MASK
	.align		4
.L_25:
        /*0078*/ 	.byte	0x03, 0x50
        /*007a*/ 	.short	0x0000


	//----- nvinfo : EIATTR_MAXREG_COUNT
	.align		4
        /*007c*/ 	.byte	0x03, 0x1b
        /*007e*/ 	.short	0x00ff


	//----- nvinfo : EIATTR_EXIT_INSTR_OFFSETS
	.align		4
        /*0080*/ 	.byte	0x04, 0x1c
        /*0082*/ 	.short	(.L_27 - .L_26)


	//   ....[0]....
.L_26:
        /*0084*/ 	.word	0x00000530


	//----- nvinfo : EIATTR_REQNTID
	.align		4
.L_27:
        /*0088*/ 	.byte	0x04, 0x10
        /*008a*/ 	.short	(.L_29 - .L_28)
.L_28:
        /*008c*/ 	.word	0x00000080
        /*0090*/ 	.word	0x00000001
        /*0094*/ 	.word	0x00000001


	//----- nvinfo : EIATTR_CBANK_PARAM_SIZE
	.align		4
.L_29:
        /*0098*/ 	.byte	0x03, 0x19
        /*009a*/ 	.short	0x0034


	//----- nvinfo : EIATTR_PARAM_CBANK
	.align		4
        /*009c*/ 	.byte	0x04, 0x0a
        /*009e*/ 	.short	(.L_31 - .L_30)
	.align		4
.L_30:
        /*00a0*/ 	.word	index@(.nv.constant0.triton_poi_fused__native_batch_norm_legit_no_training_mul_sigmoid_31)
        /*00a4*/ 	.short	0x0210
        /*00a6*/ 	.short	0x0034


	//----- nvinfo : EIATTR_SW_WAR
	.align		4
.L_31:
        /*00a8*/ 	.byte	0x04, 0x36
        /*00aa*/ 	.short	(.L_33 - .L_32)
.L_32:
        /*00ac*/ 	.word	0x00000008
.L_33:


//--------------------- .nv.callgraph             --------------------------
	.section	.nv.callgraph,"",@"SHT_CUDA_CALLGRAPH"
	.align	4
	.sectionentsize	8
	.align		4
        /*0000*/ 	.word	0x00000000
	.align		4
        /*0004*/ 	.word	0xffffffff
	.align		4
        /*0008*/ 	.word	0x00000000
	.align		4
        /*000c*/ 	.word	0xfffffffe
	.align		4
        /*0010*/ 	.word	0x00000000
	.align		4
        /*0014*/ 	.word	0xfffffffd
	.align		4
        /*0018*/ 	.word	0x00000000
	.align		4
        /*001c*/ 	.word	0xfffffffc


//--------------------- .nv.constant4             --------------------------
	.section	.nv.constant4,"a",@progbits
	.align	8
	.align		8
.nv.constant4:
        /*0000*/ 	.dword	_$_str
	.align		8
        /*0008*/ 	.dword	_$_str_$_2


//--------------------- .text.triton_poi_fused__native_batch_norm_legit_no_training_mul_sigmoid_31 --------------------------
	.section	.text.triton_poi_fused__native_batch_norm_legit_no_training_mul_sigmoid_31,"ax",@progbits
	.align	128
        .global         triton_poi_fused__native_batch_norm_legit_no_training_mul_sigmoid_31
        .type           triton_poi_fused__native_batch_norm_legit_no_training_mul_sigmoid_31,@function
        .size           triton_poi_fused__native_batch_norm_legit_no_training_mul_sigmoid_31,(.L_x_1 - triton_poi_fused__native_batch_norm_legit_no_training_mul_sigmoid_31)
        .other          triton_poi_fused__native_batch_norm_legit_no_training_mul_sigmoid_31,@"STO_CUDA_ENTRY STV_DEFAULT"
triton_poi_fused__native_batch_norm_legit_no_training_mul_sigmoid_31:
.text.triton_poi_fused__native_batch_norm_legit_no_training_mul_sigmoid_31:
[----:B------:R-:W-:Y:S01]  /*0000*/  LDC R1, c[0x0][0x28] ;  /* 0x00000a00ff017b82 */ /* 0x000fe20000000800 */
[----:B------:R-:W1:Y:S07]  /*0010*/  S2R R0, SR_TID.X ;  /* 0x0000000000007919 */ /* 0x000e6e0000002100 */
[----:B------:R-:W2:Y:S01]  /*0020*/  LDC.64 R2, c[0x0][0x228] ;  /* 0x00008a00ff027b82 */ /* 0x000ea20000000a00 */
[----:B------:R-:W-:Y:S01]  /*0030*/  ULDC.64 UR4, c[0x0][0x208] ;  /* 0x0000820000047ab9 */ /* 0x000fe20000000a00 */
[----:B------:R-:W3:Y:S06]  /*0040*/  S2R R7, SR_CTAID.X ;  /* 0x0000000000077919 */ /* 0x000eec0000002500 */
[----:B------:R-:W4:Y:S08]  /*0050*/  LDC.64 R8, c[0x0][0x230] ;  /* 0x00008c00ff087b82 */ /* 0x000f300000000a00 */
[----:B------:R-:W5:Y:S01]  /*0060*/  LDC.64 R10, c[0x0][0x238] ;  /* 0x00008e00ff0a7b82 */ /* 0x000f620000000a00 */
[----:B-1----:R-:W-:-:S02]  /*0070*/  SHF.L.U32 R0, R0, 0x1, RZ ;  /* 0x0000000100007819 */ /* 0x002fc400000006ff */
[----:B---3--:R-:W-:Y:S02]  /*0080*/  SHF.R.S32.HI R5, RZ, 0x17, R7 ;  /* 0x00000017ff057819 */ /* 0x008fe40000011407 */
[----:B------:R-:W-:Y:S02]  /*0090*/  LOP3.LUT R0, R0, 0xfe, RZ, 0xc0, !PT ;  /* 0x000000fe00007812 */ /* 0x000fe400078ec0ff */
[----:B------:R-:W-:Y:S02]  /*00a0*/  SGXT R5, R5, 0x1 ;  /* 0x000000010505781a */ /* 0x000fe40000000200 */
[----:B------:R-:W-:Y:S02]  /*00b0*/  LEA R0, R7, R0, 0x8 ;  /* 0x0000000007007211 */ /* 0x000fe400078e40ff */
[----:B------:R-:W1:Y:S02]  /*00c0*/  LDC.64 R6, c[0x0][0x220] ;  /* 0x00008800ff067b82 */ /* 0x000e640000000a00 */
[----:B------:R-:W-:-:S04]  /*00d0*/  LEA.HI R5, R5, R0, RZ, 0x8 ;  /* 0x0000000005057211 */ /* 0x000fc800078f40ff */
[----:B------:R-:W-:-:S04]  /*00e0*/  LOP3.LUT R5, R5, 0xffffff00, RZ, 0xc0, !PT ;  /* 0xffffff0005057812 */ /* 0x000fc800078ec0ff */
[----:B------:R-:W-:Y:S02]  /*00f0*/  IADD3 R13, R0, -R5, RZ ;  /* 0x80000005000d7210 */ /* 0x000fe40007ffe0ff */
[----:B------:R-:W3:Y:S03]  /*0100*/  LDC.64 R4, c[0x0][0x218] ;  /* 0x00008600ff047b82 */ /* 0x000ee60000000a00 */
[----:B--2---:R-:W-:-:S06]  /*0110*/  IMAD.WIDE R2, R13, 0x4, R2 ;  /* 0x000000040d027825 */ /* 0x004fcc00078e0202 */
[----:B------:R-:W2:Y:S01]  /*0120*/  LDG.E.EL.64 R2, desc[UR4][R2.64] ;  /* 0x0000000402027981 */ /* 0x000ea2000c2e1b00 */
[----:B-1----:R-:W-:-:S04]  /*0130*/  IMAD.WIDE R6, R13, 0x4, R6 ;  /* 0x000000040d067825 */ /* 0x002fc800078e0206 */
[C---:B----4-:R-:W-:Y:S02]  /*0140*/  IMAD.WIDE R8, R13.reuse, 0x4, R8 ;  /* 0x000000040d087825 */ /* 0x050fe400078e0208 */
[----:B------:R-:W4:Y:S02]  /*0150*/  LDG.E.EL.64 R6, desc[UR4][R6.64] ;  /* 0x0000000406067981 */ /* 0x000f24000c2e1b00 */
[----:B-----5:R-:W-:Y:S02]  /*0160*/  IMAD.WIDE R10, R13, 0x4, R10 ;  /* 0x000000040d0a7825 */ /* 0x020fe400078e020a */
[----:B------:R-:W5:Y:S02]  /*0170*/  LDG.E.EL.64 R8, desc[UR4][R8.64] ;  /* 0x0000000408087981 */ /* 0x000f64000c2e1b00 */
[----:B---3--:R-:W-:Y:S02]  /*0180*/  IMAD.WIDE R4, R0, 0x4, R4 ;  /* 0x0000000400047825 */ /* 0x008fe400078e0204 */
[----:B------:R-:W5:Y:S04]  /*0190*/  LDG.E.EL.64 R10, desc[UR4][R10.64] ;  /* 0x000000040a0a7981 */ /* 0x000f68000c2e1b00 */
[----:B------:R-:W4:Y:S01]  /*01a0*/  LDG.E.64 R4, desc[UR4][R4.64] ;  /* 0x0000000404047981 */ /* 0x000f22000c1e1b00 */
[----:B--2---:R-:W-:Y:S01]  /*01b0*/  FADD R2, R2, 0.0010000000474974513054 ;  /* 0x3a83126f02027421 */ /* 0x004fe20000000000 */
[----:B------:R-:W-:-:S03]  /*01c0*/  FADD R3, R3, 0.0010000000474974513054 ;  /* 0x3a83126f03037421 */ /* 0x000fc60000000000 */
[----:B------:R-:W1:Y:S08]  /*01d0*/  MUFU.SQRT R12, R2 ;  /* 0x00000002000c7308 */ /* 0x000e700000002000 */
[----:B------:R-:W2:Y:S01]  /*01e0*/  MUFU.SQRT R13, R3 ;  /* 0x00000003000d7308 */ /* 0x000ea20000002000 */
[C---:B-1----:R-:W-:Y:S02]  /*01f0*/  FSETP.GT.AND P0, PT, R12.reuse, 8.50705917302346158658e+37, PT ;  /* 0x7e8000000c00780b */ /* 0x042fe40003f04000 */
[----:B------:R-:W-:-:S02]  /*0200*/  FSETP.GEU.AND P2, PT, R12, 1.175494350822287508e-38, PT ;  /* 0x008000000c00780b */ /* 0x000fc40003f4e000 */
[C---:B--2---:R-:W-:Y:S02]  /*0210*/  FSETP.GT.AND P1, PT, R13.reuse, 8.50705917302346158658e+37, PT ;  /* 0x7e8000000d00780b */ /* 0x044fe40003f24000 */
[----:B------:R-:W-:-:S07]  /*0220*/  FSETP.GEU.AND P3, PT, R13, 1.175494350822287508e-38, PT ;  /* 0x008000000d00780b */ /* 0x000fce0003f6e000 */
[----:B------:R-:W-:Y:S01]  /*0230*/  @P0 FMUL R12, R12, 0.25 ;  /* 0x3e8000000c0c0820 */ /* 0x000fe20000400000 */
[----:B------:R-:W-:-:S03]  /*0240*/  HFMA2.MMA R2, -RZ, RZ, 1.625, 0 ;  /* 0x3e800000ff027435 */ /* 0x000fc600000001ff */
[----:B------:R-:W-:Y:S01]  /*0250*/  @!P2 FMUL R12, R12, 16777216 ;  /* 0x4b8000000c0ca820 */ /* 0x000fe20000400000 */
[----:B------:R-:W-:-:S05]  /*0260*/  @P1 FMUL R13, R13, 0.25 ;  /* 0x3e8000000d0d1820 */ /* 0x000fca0000400000 */
[----:B------:R-:W1:Y:S01]  /*0270*/  MUFU.RCP R12, R12 ;  /* 0x0000000c000c7308 */ /* 0x000e620000001000 */
[----:B------:R-:W-:Y:S01]  /*0280*/  @!P3 FMUL R13, R13, 16777216 ;  /* 0x4b8000000d0db820 */ /* 0x000fe20000400000 */
[----:B------:R-:W-:-:S06]  /*0290*/  FSEL R3, R2, 1, P0 ;  /* 0x3f80000002037808 */ /* 0x000fcc0000000000 */
[----:B------:R-:W2:Y:S01]  /*02a0*/  MUFU.RCP R13, R13 ;  /* 0x0000000d000d7308 */ /* 0x000ea20000001000 */
[----:B------:R-:W-:Y:S01]  /*02b0*/  @!P2 FMUL R3, R3, 16777216 ;  /* 0x4b8000000303a820 */ /* 0x000fe20000400000 */
[----:B------:R-:W-:Y:S01]  /*02c0*/  FSEL R14, R2, 1, P1 ;  /* 0x3f800000020e7808 */ /* 0x000fe20000800000 */
[----:B----4-:R-:W-:Y:S02]  /*02d0*/  FADD R4, R4, -R6 ;  /* 0x8000000604047221 */ /* 0x010fe40000000000 */
[----:B-1----:R-:W-:Y:S02]  /*02e0*/  FMUL R3, R12, R3 ;  /* 0x000000030c037220 */ /* 0x002fe40000400000 */
[----:B------:R-:W-:Y:S01]  /*02f0*/  @!P3 FMUL R14, R14, 16777216 ;  /* 0x4b8000000e0eb820 */ /* 0x000fe20000400000 */
[----:B------:R-:W-:Y:S01]  /*0300*/  FADD R5, R5, -R7 ;  /* 0x8000000705057221 */ /* 0x000fe20000000000 */
[----:B------:R-:W-:Y:S02]  /*0310*/  FMUL R3, R4, R3 ;  /* 0x0000000304037220 */ /* 0x000fe40000400000 */
[----:B--2---:R-:W-:-:S02]  /*0320*/  FMUL R14, R13, R14 ;  /* 0x0000000e0d0e7220 */ /* 0x004fc40000400000 */
[----:B-----5:R-:W-:Y:S02]  /*0330*/  FFMA R8, R8, R3, R10 ;  /* 0x0000000308087223 */ /* 0x020fe4000000000a */
[----:B------:R-:W-:Y:S02]  /*0340*/  FMUL R14, R5, R14 ;  /* 0x0000000e050e7220 */ /* 0x000fe40000400000 */
[----:B------:R-:W-:Y:S02]  /*0350*/  FADD R3, RZ, -R8 ;  /* 0x80000008ff037221 */ /* 0x000fe40000000000 */
[----:B------:R-:W-:Y:S02]  /*0360*/  FFMA R9, R9, R14, R11 ;  /* 0x0000000e09097223 */ /* 0x000fe4000000000b */
[----:B------:R-:W-:Y:S02]  /*0370*/  FMUL R4, R3, 1.4426950216293334961 ;  /* 0x3fb8aa3b03047820 */ /* 0x000fe40000400000 */
[----:B------:R-:W-:-:S04]  /*0380*/  FADD R3, RZ, -R9 ;  /* 0x80000009ff037221 */ /* 0x000fc80000000000 */
[----:B------:R-:W-:Y:S01]  /*0390*/  FMUL R6, R3, 1.4426950216293334961 ;  /* 0x3fb8aa3b03067820 */ /* 0x000fe20000400000 */
[----:B------:R-:W-:-:S04]  /*03a0*/  FSETP.GEU.AND P0, PT, R4, -126, PT ;  /* 0xc2fc00000400780b */ /* 0x000fc80003f0e000 */
[----:B------:R-:W-:-:S09]  /*03b0*/  FSETP.GEU.AND P1, PT, R6, -126, PT ;  /* 0xc2fc00000600780b */ /* 0x000fd20003f2e000 */
[----:B------:R-:W-:-:S04]  /*03c0*/  @!P0 FMUL R4, R4, 0.5 ;  /* 0x3f00000004048820 */ /* 0x000fc80000400000 */
[----:B------:R-:W-:Y:S01]  /*03d0*/  @!P1 FMUL R6, R6, 0.5 ;  /* 0x3f00000006069820 */ /* 0x000fe20000400000 */
[----:B------:R-:W1:Y:S08]  /*03e0*/  MUFU.EX2 R3, R4 ;  /* 0x0000000400037308 */ /* 0x000e700000000800 */
[----:B------:R-:W2:Y:S01]  /*03f0*/  MUFU.EX2 R5, R6 ;  /* 0x0000000600057308 */ /* 0x000ea20000000800 */
[----:B-1----:R-:W-:-:S04]  /*0400*/  @!P0 FMUL R3, R3, R3 ;  /* 0x0000000303038220 */ /* 0x002fc80000400000 */
[----:B------:R-:W-:Y:S01]  /*0410*/  FADD R7, R3, 1 ;  /* 0x3f80000003077421 */ /* 0x000fe20000000000 */
[----:B--2---:R-:W-:-:S04]  /*0420*/  @!P1 FMUL R5, R5, R5 ;  /* 0x0000000505059220 */ /* 0x004fc80000400000 */
[----:B------:R-:W-:Y:S01]  /*0430*/  FADD R10, R5, 1 ;  /* 0x3f800000050a7421 */ /* 0x000fe20000000000 */
[----:B------:R-:W-:Y:S01]  /*0440*/  FSETP.GT.AND P0, PT, R7, 8.50705917302346158658e+37, PT ;  /* 0x7e8000000700780b */ /* 0x000fe20003f04000 */
[----:B------:R-:W1:Y:S03]  /*0450*/  LDC.64 R4, c[0x0][0x210] ;  /* 0x00008400ff047b82 */ /* 0x000e660000000a00 */
[----:B------:R-:W-:-:S09]  /*0460*/  FSETP.GT.AND P1, PT, R10, 8.50705917302346158658e+37, PT ;  /* 0x7e8000000a00780b */ /* 0x000fd20003f24000 */
[----:B------:R-:W-:-:S04]  /*0470*/  @P0 FMUL R7, R7, 0.25 ;  /* 0x3e80000007070820 */ /* 0x000fc80000400000 */
[----:B------:R-:W-:Y:S02]  /*0480*/  @P1 FMUL R10, R10, 0.25 ;  /* 0x3e8000000a0a1820 */ /* 0x000fe40000400000 */
[----:B------:R-:W2:Y:S08]  /*0490*/  MUFU.RCP R7, R7 ;  /* 0x0000000700077308 */ /* 0x000eb00000001000 */
[----:B------:R-:W3:Y:S01]  /*04a0*/  MUFU.RCP R10, R10 ;  /* 0x0000000a000a7308 */ /* 0x000ee20000001000 */
[----:B------:R-:W-:-:S02]  /*04b0*/  FSEL R6, R2, 1, P0 ;  /* 0x3f80000002067808 */ /* 0x000fc40000000000 */
[----:B------:R-:W-:-:S03]  /*04c0*/  FSEL R3, R2, 1, P1 ;  /* 0x3f80000002037808 */ /* 0x000fc60000800000 */
[----:B--2---:R-:W-:-:S04]  /*04d0*/  FMUL R11, R7, R6 ;  /* 0x00000006070b7220 */ /* 0x004fc80000400000 */
[----:B------:R-:W-:Y:S01]  /*04e0*/  FMUL R8, R8, R11 ;  /* 0x0000000b08087220 */ /* 0x000fe20000400000 */
[----:B---3--:R-:W-:Y:S01]  /*04f0*/  FMUL R6, R10, R3 ;  /* 0x000000030a067220 */ /* 0x008fe20000400000 */
[----:B-1----:R-:W-:-:S04]  /*0500*/  IMAD.WIDE R2, R0, 0x4, R4 ;  /* 0x0000000400027825 */ /* 0x002fc800078e0204 */
[----:B------:R-:W-:-:S05]  /*0510*/  FMUL R9, R9, R6 ;  /* 0x0000000609097220 */ /* 0x000fca0000400000 */
[----:B------:R-:W-:Y:S01]  /*0520*/  STG.E.64 desc[UR4][R2.64], R8 ;  /* 0x0000000802007986 */ /* 0x000fe2000c101b04 */
[----:B------:R-:W-:Y:S05]  /*0530*/  EXIT ;  /* 0x000000000000794d */ /* 0x000fea0003800000 */
.L_x_0:
[----:B------:R-:W-:-:S00]  /*0540*/  BRA `(.L_x_0) ;  /* 0xfffffffc00fc7947 */ /* 0x000fc0000383ffff */
[----:B------:R-:W-:-:S00]  /*0550*/  NOP ;  /* 0x0000000000007918 */ /* 0x000fc00000000000 */
        /* <DEDUP_REMOVED lines=10> */
.L_x_1:


//--------------------- .nv.global.init           --------------------------
	.section	.nv.global.init,"aw",@progbits
.nv.global.init:
	.type		_$_str,@object
	.size		_$_str,(_$_str_$_2 - _$_str)
_$_str:
        /*0000*/ 	.byte	0x5f, 0x5f, 0x43, 0x55, 0x44, 0x41, 0x5f, 0x46, 0x54, 0x5a, 0x00
	.type		_$_str_$_2,@object
	.size		_$_str_$_2,(.L_1 - _$_str_$_2)
_$_str_$_2:
        /*000b*/ 	.byte	0x5f, 0x5f, 0x43, 0x55, 0x44, 0x41, 0x5f, 0x50, 0x52, 0x45, 0x43, 0x5f, 0x53, 0x51, 0x52, 0x54
        /*001b*/ 	.byte	0x00
.L_1:


//--------------------- .nv.constant0.triton_poi_fused__native_batch_norm_legit_no_training_mul_sigmoid_31 --------------------------
	.section	.nv.constant0.triton_poi_fused__native_batch_norm_legit_no_training_mul_sigmoid_31,"a",@progbits
	.sectionflags	@""
	.align	4
.nv.constant0.triton_poi_fused__native_batch_norm_legit_no_training_mul_sigmoid_31:
	.zero		580
